	.headerflags	@"EF_CUDA_TEXMODE_UNIFIED EF_CUDA_64BIT_ADDRESS EF_CUDA_ACCELERATORS EF_CUDA_SM90 EF_CUDA_VIRTUAL_SM(EF_CUDA_SM90)"
	.elftype	@"ET_EXEC"


//--------------------- .nv.info                  --------------------------
	.section	.nv.info,"",@"SHT_CUDA_INFO"
	.align	4


	//----- nvinfo : EIATTR_REGCOUNT
	.align		4
        /*0000*/ 	.byte	0x04, 0x2f
        /*0002*/ 	.short	(.L_1 - .L_0)
	.align		4
.L_0:
        /*0004*/ 	.word	index@(triton_poi_fused_add_5)
        /*0008*/ 	.word	0x00000013


	//----- nvinfo : EIATTR_MIN_STACK_SIZE
	.align		4
.L_1:
        /*000c*/ 	.byte	0x04, 0x12
        /*000e*/ 	.short	(.L_3 - .L_2)
	.align		4
.L_2:
        /*0010*/ 	.word	index@(triton_poi_fused_add_5)
        /*0014*/ 	.word	0x00000000


	//----- nvinfo : EIATTR_FRAME_SIZE
	.align		4
.L_3:
        /*0018*/ 	.byte	0x04, 0x11
        /*001a*/ 	.short	(.L_5 - .L_4)
	.align		4
.L_4:
        /*001c*/ 	.word	index@(triton_poi_fused_add_5)
        /*0020*/ 	.word	0x00000000


	//----- nvinfo : EIATTR_MIN_STACK_SIZE
	.align		4
.L_5:
        /*0024*/ 	.byte	0x04, 0x12
        /*0026*/ 	.short	(.L_7 - .L_6)
	.align		4
.L_6:
        /*0028*/ 	.word	index@(triton_poi_fused_add_5)
        /*002c*/ 	.word	0x00000000
.L_7:


//--------------------- .nv.info.triton_poi_fused_add_5 --------------------------
	.section	.nv.info.triton_poi_fused_add_5,"",@"SHT_CUDA_INFO"
	.sectionflags	@""
	.align	4


	//----- nvinfo : EIATTR_CUDA_API_VERSION
	.align		4
        /*0000*/ 	.byte	0x04, 0x37
        /*0002*/ 	.short	(.L_9 - .L_8)
.L_8:
        /*0004*/ 	.word	0x0000007c


	//----- nvinfo : EIATTR_KPARAM_INFO
	.align		4
.L_9:
        /*0008*/ 	.byte	0x04, 0x17
        /*000a*/ 	.short	(.L_11 - .L_10)
.L_10:
        /*000c*/ 	.word	0x00000000
        /*0010*/ 	.short	0x0004
        /*0012*/ 	.short	0x001c
        /*0014*/ 	.byte	0x00, 0xf0, 0x11, 0x00


	//----- nvinfo : EIATTR_KPARAM_INFO
	.align		4
.L_11:
        /*0018*/ 	.byte	0x04, 0x17
        /*001a*/ 	.short	(.L_13 - .L_12)
.L_12:
        /*001c*/ 	.word	0x00000000
        /*0020*/ 	.short	0x0003
        /*0022*/ 	.short	0x0018
        /*0024*/ 	.byte	0x00, 0xf0, 0x11, 0x00


	//----- nvinfo : EIATTR_KPARAM_INFO
	.align		4
.L_13:
        /*0028*/ 	.byte	0x04, 0x17
        /*002a*/ 	.short	(.L_15 - .L_14)
.L_14:
        /*002c*/ 	.word	0x00000000
        /*0030*/ 	.short	0x0002
        /*0032*/ 	.short	0x0010
        /*0034*/ 	.byte	0x00, 0xf4, 0x21, 0x00


	//----- nvinfo : EIATTR_KPARAM_INFO
	.align		4
.L_15:
        /*0038*/ 	.byte	0x04, 0x17
        /*003a*/ 	.short	(.L_17 - .L_16)
.L_16:
        /*003c*/ 	.word	0x00000000
        /*0040*/ 	.short	0x0001
        /*0042*/ 	.short	0x0008
        /*0044*/ 	.byte	0x00, 0xf4, 0x21, 0x00


	//----- nvinfo : EIATTR_KPARAM_INFO
	.align		4
.L_17:
        /*0048*/ 	.byte	0x04, 0x17
        /*004a*/ 	.short	(.L_19 - .L_18)
.L_18:
        /*004c*/ 	.word	0x00000000
        /*0050*/ 	.short	0x0000
        /*0052*/ 	.short	0x0000
        /*0054*/ 	.byte	0x00, 0xf4, 0x21, 0x00


	//----- nvinfo : EIATTR_SPARSE_MMA_MASK
	.align		4
.L_19:
        /*0058*/ 	.byte	0x03, 0x50
        /*005a*/ 	.short	0x0000


	//----- nvinfo : EIATTR_MAXREG_COUNT
	.align		4
        /*005c*/ 	.byte	0x03, 0x1b
        /*005e*/ 	.short	0x00ff


	//----- nvinfo : EIATTR_EXIT_INSTR_OFFSETS
	.align		4
        /*0060*/ 	.byte	0x04, 0x1c
        /*0062*/ 	.short	(.L_21 - .L_20)


	//   ....[0]....
.L_20:
        /*0064*/ 	.word	0x00000450


	//   ....[1]....
        /*0068*/ 	.word	0x00000480


	//----- nvinfo : EIATTR_REQNTID
	.align		4
.L_21:
        /*006c*/ 	.byte	0x04, 0x10
        /*006e*/ 	.short	(.L_23 - .L_22)
.L_22:
        /*0070*/ 	.word	0x00000080
        /*0074*/ 	.word	0x00000001
        /*0078*/ 	.word	0x00000001


	//----- nvinfo : EIATTR_CBANK_PARAM_SIZE
	.align		4
.L_23:
        /*007c*/ 	.byte	0x03, 0x19
        /*007e*/ 	.short	0x0020


	//----- nvinfo : EIATTR_PARAM_CBANK
	.align		4
        /*0080*/ 	.byte	0x04, 0x0a
        /*0082*/ 	.short	(.L_25 - .L_24)
	.align		4
.L_24:
        /*0084*/ 	.word	index@(.nv.constant0.triton_poi_fused_add_5)
        /*0088*/ 	.short	0x0210
        /*008a*/ 	.short	0x0020


	//----- nvinfo : EIATTR_SW_WAR
	.align		4
.L_25:
        /*008c*/ 	.byte	0x04, 0x36
        /*008e*/ 	.short	(.L_27 - .L_26)
.L_26:
        /*0090*/ 	.word	0x00000008
.L_27:


//--------------------- .nv.callgraph             --------------------------
	.section	.nv.callgraph,"",@"SHT_CUDA_CALLGRAPH"
	.align	4
	.sectionentsize	8
	.align		4
        /*0000*/ 	.word	0x00000000
	.align		4
        /*0004*/ 	.word	0xffffffff
	.align		4
        /*0008*/ 	.word	0x00000000
	.align		4
        /*000c*/ 	.word	0xfffffffe
	.align		4
        /*0010*/ 	.word	0x00000000
	.align		4
        /*0014*/ 	.word	0xfffffffd
	.align		4
        /*0018*/ 	.word	0x00000000
	.align		4
        /*001c*/ 	.word	0xfffffffc


//--------------------- .text.triton_poi_fused_add_5 --------------------------
	.section	.text.triton_poi_fused_add_5,"ax",@progbits
	.sectionflags	@"SHF_BARRIERS=1"
	.align	128
        .global         triton_poi_fused_add_5
        .type           triton_poi_fused_add_5,@function
        .size           triton_poi_fused_add_5,(.L_x_1 - triton_poi_fused_add_5)
        .other          triton_poi_fused_add_5,@"STO_CUDA_ENTRY STV_DEFAULT"
triton_poi_fused_add_5:
.text.triton_poi_fused_add_5:
[----:B------:R-:W0:Y:S02]  /*0000*/  LDC R1, c[0x0][0x28] ;  /* 0x00000a00ff017b82 */ /* 0x000e240000000800 */
[----:B------:R-:W1:Y:S01]  /*0010*/  S2R R13, SR_CTAID.X ;  /* 0x00000000000d7919 */ /* 0x000e620000002500 */
[----:B------:R-:W2:Y:S01]  /*0020*/  LDC.64 R10, c[0x0][0x218] ;  /* 0x00008600ff0a7b82 */ /* 0x000ea20000000a00 */
[----:B------:R-:W-:Y:S01]  /*0030*/  IMAD.MOV.U32 R8, RZ, RZ, RZ ;  /* 0x000000ffff087224 */ /* 0x000fe200078e00ff */
[----:B------:R-:W-:Y:S01]  /*0040*/  ULDC.64 UR6, c[0x0][0x208] ;  /* 0x0000820000067ab9 */ /* 0x000fe20000000a00 */
[----:B------:R-:W3:Y:S01]  /*0050*/  S2R R6, SR_TID.X ;  /* 0x0000000000067919 */ /* 0x000ee20000002100 */
[----:B------:R-:W4:Y:S04]  /*0060*/  S2R R5, SR_CTAID.Y ;  /* 0x0000000000057919 */ /* 0x000f280000002600 */
[----:B------:R-:W5:Y:S01]  /*0070*/  LDC.64 R2, c[0x0][0x210] ;  /* 0x00008400ff027b82 */ /* 0x000f620000000a00 */
[----:B-1----:R-:W-:Y:S01]  /*0080*/  IMAD.SHL.U32 R13, R13, 0x4, RZ ;  /* 0x000000040d0d7824 */ /* 0x002fe200078e00ff */
[----:B---3--:R-:W-:-:S04]  /*0090*/  SHF.R.U32.HI R0, RZ, 0x2, R6 ;  /* 0x00000002ff007819 */ /* 0x008fc80000011606 */
[----:B------:R-:W-:Y:S01]  /*00a0*/  LOP3.LUT R7, R13, 0x3, R6, 0xf8, !PT ;  /* 0x000000030d077812 */ /* 0x000fe200078ef806 */
[----:B----4-:R-:W-:Y:S01]  /*00b0*/  IMAD.SHL.U32 R5, R5, 0x20, RZ ;  /* 0x0000002005057824 */ /* 0x010fe200078e00ff */
[----:B------:R-:W-:Y:S02]  /*00c0*/  SGXT.U32 R0, R0, 0x5 ;  /* 0x000000050000781a */ /* 0x000fe40000000000 */
[C---:B------:R-:W-:Y:S01]  /*00d0*/  ISETP.GE.AND P0, PT, R7.reuse, 0x4, PT ;  /* 0x000000040700780c */ /* 0x040fe20003f06270 */
[----:B--2---:R-:W-:Y:S01]  /*00e0*/  IMAD.WIDE R10, R7, 0x4, R10 ;  /* 0x00000004070a7825 */ /* 0x004fe200078e020a */
[----:B------:R-:W-:-:S04]  /*00f0*/  LOP3.LUT R4, R0, R5, RZ, 0xfc, !PT ;  /* 0x0000000500047212 */ /* 0x000fc800078efcff */
[C---:B------:R-:W-:Y:S01]  /*0100*/  ISETP.LT.AND P1, PT, R4.reuse, 0x40, !P0 ;  /* 0x000000400400780c */ /* 0x040fe20004721270 */
[----:B------:R-:W-:Y:S02]  /*0110*/  IMAD R9, R4, 0x4, R7 ;  /* 0x0000000404097824 */ /* 0x000fe400078e0207 */
[----:B------:R-:W-:Y:S02]  /*0120*/  IMAD.MOV.U32 R7, RZ, RZ, RZ ;  /* 0x000000ffff077224 */ /* 0x000fe400078e00ff */
[----:B-----5:R-:W-:Y:S02]  /*0130*/  IMAD.WIDE R2, R9, 0x4, R2 ;  /* 0x0000000409027825 */ /* 0x020fe400078e0202 */
[----:B------:R1:W2:Y:S06]  /*0140*/  @!P0 LDG.E.EL R8, desc[UR6][R10.64] ;  /* 0x000000060a088981 */ /* 0x0002ac000c2e1900 */
[----:B------:R-:W2:Y:S01]  /*0150*/  @P1 LDG.E.EL R7, desc[UR6][R2.64] ;  /* 0x0000000602071981 */ /* 0x000ea2000c2e1900 */
[----:B------:R-:W-:-:S02]  /*0160*/  LOP3.LUT R12, R5, 0x1f, R6, 0xf8, !PT ;  /* 0x0000001f050c7812 */ /* 0x000fc400078ef806 */
[----:B------:R-:W3:Y:S01]  /*0170*/  LDC.64 R4, c[0x0][0x220] ;  /* 0x00008800ff047b82 */ /* 0x000ee20000000a00 */
[----:B------:R-:W-:Y:S01]  /*0180*/  SHF.R.U32.HI R15, RZ, 0x5, R6 ;  /* 0x00000005ff0f7819 */ /* 0x000fe20000011606 */
[----:B-1----:R-:W-:Y:S01]  /*0190*/  IMAD.MOV.U32 R10, RZ, RZ, RZ ;  /* 0x000000ffff0a7224 */ /* 0x002fe200078e00ff */
[----:B------:R-:W-:-:S04]  /*01a0*/  SHF.R.S32.HI R9, RZ, 0x1f, R12 ;  /* 0x0000001fff097819 */ /* 0x000fc8000001140c */
[----:B------:R-:W-:Y:S02]  /*01b0*/  LEA.HI R14, R9, R12, RZ, 0x4 ;  /* 0x0000000c090e7211 */ /* 0x000fe400078f20ff */
[----:B------:R-:W-:Y:S02]  /*01c0*/  SGXT.U32 R9, R15, 0x2 ;  /* 0x000000020f09781a */ /* 0x000fe40000000000 */
[C---:B------:R-:W-:Y:S01]  /*01d0*/  LOP3.LUT R15, R14.reuse, 0xfffffff0, RZ, 0xc0, !PT ;  /* 0xfffffff00e0f7812 */ /* 0x040fe200078ec0ff */
[----:B------:R-:W-:Y:S01]  /*01e0*/  IMAD.SHL.U32 R14, R14, 0x4, RZ ;  /* 0x000000040e0e7824 */ /* 0x000fe200078e00ff */
[----:B------:R-:W-:-:S03]  /*01f0*/  LOP3.LUT R13, R9, R13, RZ, 0xfc, !PT ;  /* 0x0000000d090d7212 */ /* 0x000fc600078efcff */
[----:B------:R-:W-:Y:S01]  /*0200*/  IMAD.IADD R16, R12, 0x1, -R15 ;  /* 0x000000010c107824 */ /* 0x000fe200078e0a0f */
[C---:B------:R-:W-:Y:S02]  /*0210*/  ISETP.GE.AND P0, PT, R13.reuse, 0x4, PT ;  /* 0x000000040d00780c */ /* 0x040fe40003f06270 */
[----:B------:R-:W-:Y:S01]  /*0220*/  LOP3.LUT R11, R14, 0xffffffc0, RZ, 0xc0, !PT ;  /* 0xffffffc00e0b7812 */ /* 0x000fe200078ec0ff */
[----:B------:R-:W-:Y:S01]  /*0230*/  IMAD R16, R13, 0x10, R16 ;  /* 0x000000100d107824 */ /* 0x000fe200078e0210 */
[----:B------:R-:W-:-:S03]  /*0240*/  ISETP.LT.AND P0, PT, R12, 0x40, !P0 ;  /* 0x000000400c00780c */ /* 0x000fc60004701270 */
[----:B------:R-:W-:-:S04]  /*0250*/  IMAD.IADD R11, R16, 0x1, R11 ;  /* 0x00000001100b7824 */ /* 0x000fc800078e020b */
[----:B---3--:R-:W-:-:S06]  /*0260*/  IMAD.WIDE R4, R11, 0x4, R4 ;  /* 0x000000040b047825 */ /* 0x008fcc00078e0204 */
[----:B------:R1:W3:Y:S01]  /*0270*/  @P0 LDG.E.EL R10, desc[UR6][R4.64] ;  /* 0x00000006040a0981 */ /* 0x0002e2000c2e1900 */
[----:B------:R-:W4:Y:S01]  /*0280*/  S2UR UR5, SR_CgaCtaId ;  /* 0x00000000000579c3 */ /* 0x000f220000008800 */
[----:B------:R-:W-:Y:S01]  /*0290*/  IMAD.SHL.U32 R11, R6, 0x20, RZ ;  /* 0x00000020060b7824 */ /* 0x000fe200078e00ff */
[----:B------:R-:W-:Y:S01]  /*02a0*/  UMOV UR4, 0x400 ;  /* 0x0000040000047882 */ /* 0x000fe20000000000 */
[----:B------:R-:W-:-:S03]  /*02b0*/  SHF.R.U32.HI R12, RZ, 0x3, R6 ;  /* 0x00000003ff0c7819 */ /* 0x000fc60000011606 */
[----:B------:R-:W-:Y:S02]  /*02c0*/  LOP3.LUT R11, R11, 0x60, RZ, 0xc0, !PT ;  /* 0x000000600b0b7812 */ /* 0x000fe400078ec0ff */
[----:B------:R-:W-:Y:S01]  /*02d0*/  LOP3.LUT R12, R12, 0xc, RZ, 0xc0, !PT ;  /* 0x0000000c0c0c7812 */ /* 0x000fe200078ec0ff */
[----:B-1----:R-:W-:Y:S01]  /*02e0*/  IMAD.SHL.U32 R4, R6, 0x4, RZ ;  /* 0x0000000406047824 */ /* 0x002fe200078e00ff */
[----:B------:R-:W-:-:S04]  /*02f0*/  LOP3.LUT R0, R0, R11, RZ, 0xfc, !PT ;  /* 0x0000000b00007212 */ /* 0x000fc800078efcff */
[----:B------:R-:W-:-:S04]  /*0300*/  LOP3.LUT R4, R4, 0x7c, RZ, 0xc0, !PT ;  /* 0x0000007c04047812 */ /* 0x000fc800078ec0ff */
[----:B------:R-:W-:Y:S01]  /*0310*/  LOP3.LUT R9, R9, R4, RZ, 0xfc, !PT ;  /* 0x0000000409097212 */ /* 0x000fe200078efcff */
[----:B----4-:R-:W-:-:S06]  /*0320*/  UPRMT UR4, UR5, 0x654, UR4 ;  /* 0x0000065405047896 */ /* 0x010fcc0008000004 */
[----:B------:R-:W-:Y:S01]  /*0330*/  LEA.HI R13, R11, UR4, RZ, 0x1d ;  /* 0x000000040b0d7c11 */ /* 0x000fe2000f8fe8ff */
[----:B------:R-:W-:Y:S01]  /*0340*/  VIADD R12, R12, UR4 ;  /* 0x000000040c0c7c36 */ /* 0x000fe20008000000 */
[----:B------:R-:W-:Y:S01]  /*0350*/  LOP3.LUT R11, R6, 0x7f, RZ, 0xc0, !PT ;  /* 0x0000007f060b7812 */ /* 0x000fe200078ec0ff */
[----:B------:R-:W-:Y:S01]  /*0360*/  VIADD R4, R4, UR4 ;  /* 0x0000000404047c36 */ /* 0x000fe20008000000 */
[----:B------:R-:W-:Y:S01]  /*0370*/  LOP3.LUT R6, R6, 0x7c, RZ, 0xc0, !PT ;  /* 0x0000007c06067812 */ /* 0x000fe200078ec0ff */
[----:B------:R-:W-:Y:S02]  /*0380*/  IMAD R0, R0, 0x4, R13 ;  /* 0x0000000400007824 */ /* 0x000fe400078e020d */
[----:B------:R-:W-:Y:S02]  /*0390*/  IMAD R12, R11, 0x4, R12 ;  /* 0x000000040b0c7824 */ /* 0x000fe400078e020c */
[----:B------:R-:W-:Y:S02]  /*03a0*/  IMAD R4, R9, 0x4, R4 ;  /* 0x0000000409047824 */ /* 0x000fe400078e0204 */
[----:B------:R-:W-:-:S04]  /*03b0*/  VIADD R6, R6, UR4 ;  /* 0x0000000406067c36 */ /* 0x000fc80008000000 */
[----:B------:R-:W-:Y:S02]  /*03c0*/  IMAD R6, R11, 0x4, R6 ;  /* 0x000000040b067824 */ /* 0x000fe400078e0206 */
[----:B--2---:R-:W-:-:S05]  /*03d0*/  FADD R7, R8, R7 ;  /* 0x0000000708077221 */ /* 0x004fca0000000000 */
[----:B------:R-:W-:Y:S01]  /*03e0*/  STS [R0], R7 ;  /* 0x0000000700007388 */ /* 0x000fe20000000800 */
[----:B------:R-:W-:Y:S06]  /*03f0*/  BAR.SYNC.DEFER_BLOCKING 0x0 ;  /* 0x0000000000007b1d */ /* 0x000fec0000010000 */
[----:B------:R-:W3:Y:S02]  /*0400*/  LDS R5, [R12] ;  /* 0x000000000c057984 */ /* 0x000ee40000000800 */
[----:B---3--:R-:W-:Y:S01]  /*0410*/  FADD R5, R5, R10 ;  /* 0x0000000a05057221 */ /* 0x008fe20000000000 */
[----:B------:R-:W-:Y:S06]  /*0420*/  BAR.SYNC.DEFER_BLOCKING 0x0 ;  /* 0x0000000000007b1d */ /* 0x000fec0000010000 */
[----:B------:R1:W-:Y:S02]  /*0430*/  STS [R4], R5 ;  /* 0x0000000504007388 */ /* 0x0003e40000000800 */
[----:B------:R-:W-:Y:S06]  /*0440*/  BAR.SYNC.DEFER_BLOCKING 0x0 ;  /* 0x0000000000007b1d */ /* 0x000fec0000010000 */
[----:B-1----:R-:W-:Y:S05]  /*0450*/  @!P1 EXIT ;  /* 0x000000000000994d */ /* 0x002fea0003800000 */
[----:B------:R-:W0:Y:S04]  /*0460*/  LDS R5, [R6] ;  /* 0x0000000006057984 */ /* 0x000e280000000800 */
[----:B0-----:R-:W-:Y:S01]  /*0470*/  STG.E desc[UR6][R2.64], R5 ;  /* 0x0000000502007986 */ /* 0x001fe2000c101906 */
[----:B------:R-:W-:Y:S05]  /*0480*/  EXIT ;  /* 0x000000000000794d */ /* 0x000fea0003800000 */
.L_x_0:
[----:B------:R-:W-:-:S00]  /*0490*/  BRA `(.L_x_0) ;  /* 0xfffffffc00fc7947 */ /* 0x000fc0000383ffff */
[----:B------:R-:W-:-:S00]  /*04a0*/  NOP ;  /* 0x0000000000007918 */ /* 0x000fc00000000000 */
        /* <DEDUP_REMOVED lines=13> */
.L_x_1:


//--------------------- .nv.shared.triton_poi_fused_add_5 --------------------------
	.section	.nv.shared.triton_poi_fused_add_5,"aw",@nobits
	.sectionflags	@""
	.align	16
	.zero		1024


//--------------------- .nv.constant0.triton_poi_fused_add_5 --------------------------
	.section	.nv.constant0.triton_poi_fused_add_5,"a",@progbits
	.sectionflags	@""
	.align	4
.nv.constant0.triton_poi_fused_add_5:
	.zero		560
